//
// Generated by NVIDIA NVVM Compiler
//
// Compiler Build ID: CL-36424714
// Cuda compilation tools, release 13.0, V13.0.88
// Based on NVVM 20.0.0
//

.version 9.0
.target sm_100
.address_size 64

	// .globl	_Z6kernelPKfS0_Pfi

.visible .entry _Z6kernelPKfS0_Pfi(
	.param .u64 .ptr .align 1 _Z6kernelPKfS0_Pfi_param_0,
	.param .u64 .ptr .align 1 _Z6kernelPKfS0_Pfi_param_1,
	.param .u64 .ptr .align 1 _Z6kernelPKfS0_Pfi_param_2,
	.param .u32 _Z6kernelPKfS0_Pfi_param_3
)
{
	.reg .pred 	%p<3>;
	.reg .b32 	%r<11>;
	.reg .b32 	%f<4>;
	.reg .b64 	%rd<11>;

	ld.param.u64 	%rd4, [_Z6kernelPKfS0_Pfi_param_0];
	ld.param.u64 	%rd5, [_Z6kernelPKfS0_Pfi_param_1];
	ld.param.u64 	%rd6, [_Z6kernelPKfS0_Pfi_param_2];
	ld.param.u32 	%r6, [_Z6kernelPKfS0_Pfi_param_3];
	mov.u32 	%r7, %tid.x;
	mov.u32 	%r8, %ctaid.x;
	mov.u32 	%r1, %ntid.x;
	mad.lo.s32 	%r10, %r8, %r1, %r7;
	setp.ge.s32 	%p1, %r10, %r6;
	@%p1 bra 	$L__BB0_3;
	mov.u32 	%r9, %nctaid.x;
	mul.lo.s32 	%r3, %r1, %r9;
	cvta.to.global.u64 	%rd1, %rd4;
	cvta.to.global.u64 	%rd2, %rd5;
	cvta.to.global.u64 	%rd3, %rd6;
$L__BB0_2:
	mul.wide.s32 	%rd7, %r10, 4;
	add.s64 	%rd8, %rd1, %rd7;
	ld.global.f32 	%f1, [%rd8];
	add.s64 	%rd9, %rd2, %rd7;
	ld.global.f32 	%f2, [%rd9];
	add.f32 	%f3, %f1, %f2;
	add.s64 	%rd10, %rd3, %rd7;
	st.global.f32 	[%rd10], %f3;
	add.s32 	%r10, %r10, %r3;
	setp.lt.s32 	%p2, %r10, %r6;
	@%p2 bra 	$L__BB0_2;
$L__BB0_3:
	ret;

}


// ===== COMPILED SASS (sm_100) =====

	.target	sm_100

	.elftype	@"ET_EXEC"


//--------------------- .note.nv.tkinfo           --------------------------
	.section	.note.nv.tkinfo,"",@"SHT_NOTE"
	.sectionflags	@"SHF_NOTE_NV_TKINFO"
	.tkinfo
        /*0018*/ 	.word	0x00000002
        /*0030*/ 	.string	""
        /*0030*/ 	.string	"ptxas"
        /*0030*/ 	.string	"Cuda compilation tools, release 13.0, V13.0.88"
        /*0030*/ 	.string	"Build cuda_13.0.r13.0/compiler.36424714_0"
        /*0030*/ 	.string	"-arch sm_100 -m 64 "



//--------------------- .note.nv.cuinfo           --------------------------
	.section	.note.nv.cuinfo,"",@"SHT_NOTE"
	.sectionflags	@"SHF_NOTE_NV_CUINFO"
        /*0018*/ 	.short	0x0002
        /*001a*/ 	.short	0x0064
        /*001c*/ 	.short	0x0082
	.zero		2


//--------------------- .nv.info                  --------------------------
	.section	.nv.info,"",@"SHT_CUDA_INFO"
	.align	4


	//----- nvinfo : EIATTR_REGCOUNT
	.align		4
        /*0000*/ 	.byte	0x04, 0x2f
        /*0002*/ 	.short	(.L_1 - .L_0)
	.align		4
.L_0:
        /*0004*/ 	.word	index@(_Z6kernelPKfS0_Pfi)
        /*0008*/ 	.word	0x00000014


	//----- nvinfo : EIATTR_FRAME_SIZE
	.align		4
.L_1:
        /*000c*/ 	.byte	0x04, 0x11
        /*000e*/ 	.short	(.L_3 - .L_2)
	.align		4
.L_2:
        /*0010*/ 	.word	index@(_Z6kernelPKfS0_Pfi)
        /*0014*/ 	.word	0x00000000


	//----- nvinfo : EIATTR_MIN_STACK_SIZE
	.align		4
.L_3:
        /*0018*/ 	.byte	0x04, 0x12
        /*001a*/ 	.short	(.L_5 - .L_4)
	.align		4
.L_4:
        /*001c*/ 	.word	index@(_Z6kernelPKfS0_Pfi)
        /*0020*/ 	.word	0x00000000
.L_5:


//--------------------- .nv.compat                --------------------------
	.section	.nv.compat,"",@"SHT_CUDA_COMPAT_INFO"
	.align	4
        /*0000*/ 	.byte	0x02, 0x09, 0x00, 0x00, 0x02, 0x02, 0x01, 0x00, 0x02, 0x05, 0x05, 0x00, 0x03, 0x07, 0x01, 0x01
        /*0010*/ 	.byte	0x02, 0x03, 0x00, 0x00, 0x02, 0x06, 0x01, 0x00, 0x04, 0x0b, 0x08, 0x00, 0x09, 0x00, 0x00, 0x00
        /*0020*/ 	.byte	0x00, 0x00, 0x00, 0x00


//--------------------- .nv.info._Z6kernelPKfS0_Pfi --------------------------
	.section	.nv.info._Z6kernelPKfS0_Pfi,"",@"SHT_CUDA_INFO"
	.sectionflags	@""
	.align	4


	//----- nvinfo : EIATTR_CUDA_API_VERSION
	.align		4
        /*0000*/ 	.byte	0x04, 0x37
        /*0002*/ 	.short	(.L_7 - .L_6)
.L_6:
        /*0004*/ 	.word	0x00000082


	//----- nvinfo : EIATTR_KPARAM_INFO
	.align		4
.L_7:
        /*0008*/ 	.byte	0x04, 0x17
        /*000a*/ 	.short	(.L_9 - .L_8)
.L_8:
        /*000c*/ 	.word	0x00000000
        /*0010*/ 	.short	0x0003
        /*0012*/ 	.short	0x0018
        /*0014*/ 	.byte	0x00, 0xf0, 0x11, 0x00


	//----- nvinfo : EIATTR_KPARAM_INFO
	.align		4
.L_9:
        /*0018*/ 	.byte	0x04, 0x17
        /*001a*/ 	.short	(.L_11 - .L_10)
.L_10:
        /*001c*/ 	.word	0x00000000
        /*0020*/ 	.short	0x0002
        /*0022*/ 	.short	0x0010
        /*0024*/ 	.byte	0x00, 0xf5, 0x21, 0x00


	//----- nvinfo : EIATTR_KPARAM_INFO
	.align		4
.L_11:
        /*0028*/ 	.byte	0x04, 0x17
        /*002a*/ 	.short	(.L_13 - .L_12)
.L_12:
        /*002c*/ 	.word	0x00000000
        /*0030*/ 	.short	0x0001
        /*0032*/ 	.short	0x0008
        /*0034*/ 	.byte	0x00, 0xf5, 0x21, 0x00


	//----- nvinfo : EIATTR_KPARAM_INFO
	.align		4
.L_13:
        /*0038*/ 	.byte	0x04, 0x17
        /*003a*/ 	.short	(.L_15 - .L_14)
.L_14:
        /*003c*/ 	.word	0x00000000
        /*0040*/ 	.short	0x0000
        /*0042*/ 	.short	0x0000
        /*0044*/ 	.byte	0x00, 0xf5, 0x21, 0x00


	//----- nvinfo : EIATTR_SPARSE_MMA_MASK
	.align		4
.L_15:
        /*0048*/ 	.byte	0x03, 0x50
        /*004a*/ 	.short	0x0000


	//----- nvinfo : EIATTR_MAXREG_COUNT
	.align		4
        /*004c*/ 	.byte	0x03, 0x1b
        /*004e*/ 	.short	0x00ff


	//----- nvinfo : EIATTR_MERCURY_ISA_VERSION
	.align		4
        /*0050*/ 	.byte	0x03, 0x5f
        /*0052*/ 	.short	0x0101


	//----- nvinfo : EIATTR_VRC_CTA_INIT_COUNT
	.align		4
        /*0054*/ 	.byte	0x02, 0x4a
	.zero		1
	.zero		1


	//----- nvinfo : EIATTR_EXIT_INSTR_OFFSETS
	.align		4
        /*0058*/ 	.byte	0x04, 0x1c
        /*005a*/ 	.short	(.L_17 - .L_16)


	//   ....[0]....
.L_16:
        /*005c*/ 	.word	0x00000070


	//   ....[1]....
        /*0060*/ 	.word	0x00000180


	//----- nvinfo : EIATTR_CRS_STACK_SIZE
	.align		4
.L_17:
        /*0064*/ 	.byte	0x04, 0x1e
        /*0066*/ 	.short	(.L_19 - .L_18)
.L_18:
        /*0068*/ 	.word	0x00000000


	//----- nvinfo : EIATTR_CBANK_PARAM_SIZE
	.align		4
.L_19:
        /*006c*/ 	.byte	0x03, 0x19
        /*006e*/ 	.short	0x001c


	//----- nvinfo : EIATTR_PARAM_CBANK
	.align		4
        /*0070*/ 	.byte	0x04, 0x0a
        /*0072*/ 	.short	(.L_21 - .L_20)
	.align		4
.L_20:
        /*0074*/ 	.word	index@(.nv.constant0._Z6kernelPKfS0_Pfi)
        /*0078*/ 	.short	0x0380
        /*007a*/ 	.short	0x001c


	//----- nvinfo : EIATTR_SW_WAR
	.align		4
.L_21:
        /*007c*/ 	.byte	0x04, 0x36
        /*007e*/ 	.short	(.L_23 - .L_22)
.L_22:
        /*0080*/ 	.word	0x00000008
.L_23:


//--------------------- .nv.callgraph             --------------------------
	.section	.nv.callgraph,"",@"SHT_CUDA_CALLGRAPH"
	.align	4
	.sectionentsize	8
	.align		4
        /*0000*/ 	.word	0x00000000
	.align		4
        /*0004*/ 	.word	0xffffffff
	.align		4
        /*0008*/ 	.word	0x00000000
	.align		4
        /*000c*/ 	.word	0xfffffffe
	.align		4
        /*0010*/ 	.word	0x00000000
	.align		4
        /*0014*/ 	.word	0xfffffffd
	.align		4
        /*0018*/ 	.word	0x00000000
	.align		4
        /*001c*/ 	.word	0xfffffffc


//--------------------- .text._Z6kernelPKfS0_Pfi  --------------------------
	.section	.text._Z6kernelPKfS0_Pfi,"ax",@progbits
	.align	128
        .global         _Z6kernelPKfS0_Pfi
        .type           _Z6kernelPKfS0_Pfi,@function
        .size           _Z6kernelPKfS0_Pfi,(.L_x_2 - _Z6kernelPKfS0_Pfi)
        .other          _Z6kernelPKfS0_Pfi,@"STO_CUDA_ENTRY STV_DEFAULT"
_Z6kernelPKfS0_Pfi:
.text._Z6kernelPKfS0_Pfi:
[----:B------:R-:W-:Y:S01]  /*0000*/  LDC R1, c[0x0][0x37c] ;  /* 0x0000df00ff017b82 */ /* 0x000fe20000000800 */
[----:B------:R-:W0:Y:S07]  /*0010*/  S2R R0, SR_TID.X ;  /* 0x0000000000007919 */ /* 0x000e2e0000002100 */
[----:B------:R-:W0:Y:S01]  /*0020*/  S2UR UR4, SR_CTAID.X ;  /* 0x00000000000479c3 */ /* 0x000e220000002500 */
[----:B------:R-:W1:Y:S07]  /*0030*/  LDCU UR5, c[0x0][0x398] ;  /* 0x00007300ff0577ac */ /* 0x000e6e0008000800 */
[----:B------:R-:W0:Y:S02]  /*0040*/  LDC R15, c[0x0][0x360] ;  /* 0x0000d800ff0f7b82 */ /* 0x000e240000000800 */
[----:B0-----:R-:W-:-:S05]  /*0050*/  IMAD R0, R15, UR4, R0 ;  /* 0x000000040f007c24 */ /* 0x001fca000f8e0200 */
[----:B-1----:R-:W-:-:S13]  /*0060*/  ISETP.GE.AND P0, PT, R0, UR5, PT ;  /* 0x0000000500007c0c */ /* 0x002fda000bf06270 */
[----:B------:R-:W-:Y:S05]  /*0070*/  @P0 EXIT ;  /* 0x000000000000094d */ /* 0x000fea0003800000 */
[----:B------:R-:W0:Y:S01]  /*0080*/  LDC.64 R12, c[0x0][0x390] ;  /* 0x0000e400ff0c7b82 */ /* 0x000e220000000a00 */
[----:B------:R-:W1:Y:S01]  /*0090*/  LDCU UR4, c[0x0][0x370] ;  /* 0x00006e00ff0477ac */ /* 0x000e620008000800 */
[----:B------:R-:W2:Y:S06]  /*00a0*/  LDCU.64 UR6, c[0x0][0x358] ;  /* 0x00006b00ff0677ac */ /* 0x000eac0008000a00 */
[----:B------:R-:W3:Y:S08]  /*00b0*/  LDC.64 R8, c[0x0][0x380] ;  /* 0x0000e000ff087b82 */ /* 0x000ef00000000a00 */
[----:B------:R-:W4:Y:S01]  /*00c0*/  LDC.64 R10, c[0x0][0x388] ;  /* 0x0000e200ff0a7b82 */ /* 0x000f220000000a00 */
[----:B-1----:R-:W-:-:S07]  /*00d0*/  IMAD R15, R15, UR4, RZ ;  /* 0x000000040f0f7c24 */ /* 0x002fce000f8e02ff */
.L_x_0:
[----:B---3--:R-:W-:-:S04]  /*00e0*/  IMAD.WIDE R2, R0, 0x4, R8 ;  /* 0x0000000400027825 */ /* 0x008fc800078e0208 */
[C---:B----4-:R-:W-:Y:S02]  /*00f0*/  IMAD.WIDE R4, R0.reuse, 0x4, R10 ;  /* 0x0000000400047825 */ /* 0x050fe400078e020a */
[----:B--2---:R-:W2:Y:S04]  /*0100*/  LDG.E R2, desc[UR6][R2.64] ;  /* 0x0000000602027981 */ /* 0x004ea8000c1e1900 */
[----:B------:R-:W2:Y:S01]  /*0110*/  LDG.E R5, desc[UR6][R4.64] ;  /* 0x0000000604057981 */ /* 0x000ea2000c1e1900 */
[----:B01----:R-:W-:Y:S01]  /*0120*/  IMAD.WIDE R6, R0, 0x4, R12 ;  /* 0x0000000400067825 */ /* 0x003fe200078e020c */
[----:B------:R-:W-:-:S04]  /*0130*/  IADD3 R0, PT, PT, R15, R0, RZ ;  /* 0x000000000f007210 */ /* 0x000fc80007ffe0ff */
[----:B------:R-:W-:Y:S01]  /*0140*/  ISETP.GE.AND P0, PT, R0, UR5, PT ;  /* 0x0000000500007c0c */ /* 0x000fe2000bf06270 */
[----:B--2---:R-:W-:-:S05]  /*0150*/  FADD R17, R2, R5 ;  /* 0x0000000502117221 */ /* 0x004fca0000000000 */
[----:B------:R1:W-:Y:S07]  /*0160*/  STG.E desc[UR6][R6.64], R17 ;  /* 0x0000001106007986 */ /* 0x0003ee000c101906 */
[----:B------:R-:W-:Y:S05]  /*0170*/  @!P0 BRA `(.L_x_0) ;  /* 0xfffffffc00d88947 */ /* 0x000fea000383ffff */
[----:B------:R-:W-:Y:S05]  /*0180*/  EXIT ;  /* 0x000000000000794d */ /* 0x000fea0003800000 */
.L_x_1:
[----:B------:R-:W-:-:S00]  /*0190*/  BRA `(.L_x_1) ;  /* 0xfffffffc00fc7947 */ /* 0x000fc0000383ffff */
[----:B------:R-:W-:-:S00]  /*01a0*/  NOP ;  /* 0x0000000000007918 */ /* 0x000fc00000000000 */
        /* <DEDUP_REMOVED lines=13> */
.L_x_2:


//--------------------- .nv.shared.reserved.0     --------------------------
	.section	.nv.shared.reserved.0,"aw",@nobits
	.weak		__nv_reservedSMEM_offset_0_alias
	.size		__nv_reservedSMEM_offset_0_alias, 0, 64
	.other		__nv_reservedSMEM_offset_0_alias,@"STO_CUDA_RESERVED_SHARED STV_DEFAULT"
__nv_reservedSMEM_offset_0_alias:
	.zero		0
	.zero		64


//--------------------- .nv.constant0._Z6kernelPKfS0_Pfi --------------------------
	.section	.nv.constant0._Z6kernelPKfS0_Pfi,"a",@progbits
	.sectionflags	@""
	.align	4
.nv.constant0._Z6kernelPKfS0_Pfi:
	.zero		924


//--------------------- SYMBOLS --------------------------

	.type		.nv.reservedSmem.offset0,@object
	.size		.nv.reservedSmem.offset0,0x4
